//
// Generated by NVIDIA NVVM Compiler
//
// Compiler Build ID: CL-36424714
// Cuda compilation tools, release 13.0, V13.0.88
// Based on NVVM 20.0.0
//

.version 9.0
.target sm_100
.address_size 64

	// .globl	default_function_kernel

.visible .entry default_function_kernel(
	.param .u64 .ptr .align 1 default_function_kernel_param_0,
	.param .u64 .ptr .align 1 default_function_kernel_param_1
)
.maxntid 54
{
	.reg .pred 	%p<3>;
	.reg .b16 	%rs<13>;
	.reg .b32 	%r<16>;
	.reg .b32 	%f<2>;
	.reg .b64 	%rd<9>;

	ld.param.u64 	%rd1, [default_function_kernel_param_0];
	ld.param.u64 	%rd2, [default_function_kernel_param_1];
	cvta.to.global.u64 	%rd3, %rd2;
	cvta.to.global.u64 	%rd4, %rd1;
	mov.u32 	%r1, %ctaid.x;
	shr.u32 	%r2, %r1, 2;
	mov.u32 	%r3, %tid.x;
	cvt.u16.u32 	%rs1, %r3;
	mul.lo.s16 	%rs2, %rs1, 43;
	shr.u16 	%rs3, %rs2, 8;
	cvt.u32.u16 	%r4, %rs3;
	add.s32 	%r5, %r1, %r4;
	and.b32  	%r6, %r5, 1;
	setp.eq.b32 	%p1, %r6, 1;
	selp.b32 	%r7, 108, 0, %p1;
	mul.lo.s16 	%rs4, %rs3, 6;
	sub.s16 	%rs5, %rs1, %rs4;
	and.b16  	%rs6, %rs5, 254;
	and.b16  	%rs7, %rs5, 1;
	setp.eq.b16 	%p2, %rs7, 1;
	selp.b32 	%r8, 54, 0, %p2;
	cvt.u16.u32 	%rs8, %r1;
	and.b16  	%rs9, %rs8, 3;
	mad.lo.s16 	%rs10, %rs9, 9, %rs3;
	shr.u16 	%rs11, %rs10, 1;
	mul.wide.u16 	%r9, %rs11, 3;
	shr.u16 	%rs12, %rs6, 1;
	cvt.u32.u16 	%r10, %rs12;
	mad.lo.s32 	%r11, %r2, 270, %r8;
	add.s32 	%r12, %r11, %r10;
	add.s32 	%r13, %r12, %r7;
	add.s32 	%r14, %r13, %r9;
	mul.wide.u32 	%rd5, %r14, 4;
	add.s64 	%rd6, %rd4, %rd5;
	ld.global.nc.f32 	%f1, [%rd6];
	mad.lo.s32 	%r15, %r1, 54, %r3;
	mul.wide.u32 	%rd7, %r15, 4;
	add.s64 	%rd8, %rd3, %rd7;
	st.global.f32 	[%rd8], %f1;
	ret;

}


// ===== COMPILED SASS (sm_100) =====

	.target	sm_100

	.elftype	@"ET_EXEC"


//--------------------- .note.nv.tkinfo           --------------------------
	.section	.note.nv.tkinfo,"",@"SHT_NOTE"
	.sectionflags	@"SHF_NOTE_NV_TKINFO"
	.tkinfo
        /*0018*/ 	.word	0x00000002
        /*0030*/ 	.string	""
        /*0030*/ 	.string	"ptxas"
        /*0030*/ 	.string	"Cuda compilation tools, release 13.0, V13.0.88"
        /*0030*/ 	.string	"Build cuda_13.0.r13.0/compiler.36424714_0"
        /*0030*/ 	.string	"-arch sm_100 -m 64 "



//--------------------- .note.nv.cuinfo           --------------------------
	.section	.note.nv.cuinfo,"",@"SHT_NOTE"
	.sectionflags	@"SHF_NOTE_NV_CUINFO"
        /*0018*/ 	.short	0x0002
        /*001a*/ 	.short	0x0064
        /*001c*/ 	.short	0x0082
	.zero		2


//--------------------- .nv.info                  --------------------------
	.section	.nv.info,"",@"SHT_CUDA_INFO"
	.align	4


	//----- nvinfo : EIATTR_REGCOUNT
	.align		4
        /*0000*/ 	.byte	0x04, 0x2f
        /*0002*/ 	.short	(.L_1 - .L_0)
	.align		4
.L_0:
        /*0004*/ 	.word	index@(default_function_kernel)
        /*0008*/ 	.word	0x0000000b


	//----- nvinfo : EIATTR_FRAME_SIZE
	.align		4
.L_1:
        /*000c*/ 	.byte	0x04, 0x11
        /*000e*/ 	.short	(.L_3 - .L_2)
	.align		4
.L_2:
        /*0010*/ 	.word	index@(default_function_kernel)
        /*0014*/ 	.word	0x00000000


	//----- nvinfo : EIATTR_MIN_STACK_SIZE
	.align		4
.L_3:
        /*0018*/ 	.byte	0x04, 0x12
        /*001a*/ 	.short	(.L_5 - .L_4)
	.align		4
.L_4:
        /*001c*/ 	.word	index@(default_function_kernel)
        /*0020*/ 	.word	0x00000000
.L_5:


//--------------------- .nv.compat                --------------------------
	.section	.nv.compat,"",@"SHT_CUDA_COMPAT_INFO"
	.align	4
        /*0000*/ 	.byte	0x02, 0x09, 0x00, 0x00, 0x02, 0x02, 0x01, 0x00, 0x02, 0x05, 0x05, 0x00, 0x03, 0x07, 0x01, 0x01
        /*0010*/ 	.byte	0x02, 0x03, 0x00, 0x00, 0x02, 0x06, 0x01, 0x00, 0x04, 0x0b, 0x08, 0x00, 0x09, 0x00, 0x00, 0x00
        /*0020*/ 	.byte	0x00, 0x00, 0x00, 0x00


//--------------------- .nv.info.default_function_kernel --------------------------
	.section	.nv.info.default_function_kernel,"",@"SHT_CUDA_INFO"
	.sectionflags	@""
	.align	4


	//----- nvinfo : EIATTR_CUDA_API_VERSION
	.align		4
        /*0000*/ 	.byte	0x04, 0x37
        /*0002*/ 	.short	(.L_7 - .L_6)
.L_6:
        /*0004*/ 	.word	0x00000082


	//----- nvinfo : EIATTR_KPARAM_INFO
	.align		4
.L_7:
        /*0008*/ 	.byte	0x04, 0x17
        /*000a*/ 	.short	(.L_9 - .L_8)
.L_8:
        /*000c*/ 	.word	0x00000000
        /*0010*/ 	.short	0x0001
        /*0012*/ 	.short	0x0008
        /*0014*/ 	.byte	0x00, 0xf5, 0x21, 0x00


	//----- nvinfo : EIATTR_KPARAM_INFO
	.align		4
.L_9:
        /*0018*/ 	.byte	0x04, 0x17
        /*001a*/ 	.short	(.L_11 - .L_10)
.L_10:
        /*001c*/ 	.word	0x00000000
        /*0020*/ 	.short	0x0000
        /*0022*/ 	.short	0x0000
        /*0024*/ 	.byte	0x00, 0xf5, 0x21, 0x00


	//----- nvinfo : EIATTR_SPARSE_MMA_MASK
	.align		4
.L_11:
        /*0028*/ 	.byte	0x03, 0x50
        /*002a*/ 	.short	0x0000


	//----- nvinfo : EIATTR_MAXREG_COUNT
	.align		4
        /*002c*/ 	.byte	0x03, 0x1b
        /*002e*/ 	.short	0x00ff


	//----- nvinfo : EIATTR_MERCURY_ISA_VERSION
	.align		4
        /*0030*/ 	.byte	0x03, 0x5f
        /*0032*/ 	.short	0x0101


	//----- nvinfo : EIATTR_VRC_CTA_INIT_COUNT
	.align		4
        /*0034*/ 	.byte	0x02, 0x4a
	.zero		1
	.zero		1


	//----- nvinfo : EIATTR_EXIT_INSTR_OFFSETS
	.align		4
        /*0038*/ 	.byte	0x04, 0x1c
        /*003a*/ 	.short	(.L_13 - .L_12)


	//   ....[0]....
.L_12:
        /*003c*/ 	.word	0x00000270


	//----- nvinfo : EIATTR_MAX_THREADS
	.align		4
.L_13:
        /*0040*/ 	.byte	0x04, 0x05
        /*0042*/ 	.short	(.L_15 - .L_14)
.L_14:
        /*0044*/ 	.word	0x00000036
        /*0048*/ 	.word	0x00000001
        /*004c*/ 	.word	0x00000001


	//----- nvinfo : EIATTR_CBANK_PARAM_SIZE
	.align		4
.L_15:
        /*0050*/ 	.byte	0x03, 0x19
        /*0052*/ 	.short	0x0010


	//----- nvinfo : EIATTR_PARAM_CBANK
	.align		4
        /*0054*/ 	.byte	0x04, 0x0a
        /*0056*/ 	.short	(.L_17 - .L_16)
	.align		4
.L_16:
        /*0058*/ 	.word	index@(.nv.constant0.default_function_kernel)
        /*005c*/ 	.short	0x0380
        /*005e*/ 	.short	0x0010


	//----- nvinfo : EIATTR_SW_WAR
	.align		4
.L_17:
        /*0060*/ 	.byte	0x04, 0x36
        /*0062*/ 	.short	(.L_19 - .L_18)
.L_18:
        /*0064*/ 	.word	0x00000008
.L_19:


//--------------------- .nv.callgraph             --------------------------
	.section	.nv.callgraph,"",@"SHT_CUDA_CALLGRAPH"
	.align	4
	.sectionentsize	8
	.align		4
        /*0000*/ 	.word	0x00000000
	.align		4
        /*0004*/ 	.word	0xffffffff
	.align		4
        /*0008*/ 	.word	0x00000000
	.align		4
        /*000c*/ 	.word	0xfffffffe
	.align		4
        /*0010*/ 	.word	0x00000000
	.align		4
        /*0014*/ 	.word	0xfffffffd
	.align		4
        /*0018*/ 	.word	0x00000000
	.align		4
        /*001c*/ 	.word	0xfffffffc


//--------------------- .text.default_function_kernel --------------------------
	.section	.text.default_function_kernel,"ax",@progbits
	.align	128
        .global         default_function_kernel
        .type           default_function_kernel,@function
        .size           default_function_kernel,(.L_x_1 - default_function_kernel)
        .other          default_function_kernel,@"STO_CUDA_ENTRY STV_DEFAULT"
default_function_kernel:
.text.default_function_kernel:
[----:B------:R-:W-:Y:S01]  /*0000*/  LDC R1, c[0x0][0x37c] ;  /* 0x0000df00ff017b82 */ /* 0x000fe20000000800 */
[----:B------:R-:W0:Y:S01]  /*0010*/  S2R R0, SR_TID.X ;  /* 0x0000000000007919 */ /* 0x000e220000002100 */
[----:B------:R-:W1:Y:S01]  /*0020*/  LDCU.64 UR4, c[0x0][0x358] ;  /* 0x00006b00ff0477ac */ /* 0x000e620008000a00 */
[----:B------:R-:W2:Y:S01]  /*0030*/  S2R R5, SR_CTAID.X ;  /* 0x0000000000057919 */ /* 0x000ea20000002500 */
[----:B0-----:R-:W-:Y:S02]  /*0040*/  PRMT R2, R0, 0x9910, RZ ;  /* 0x0000991000027816 */ /* 0x001fe400000000ff */
[----:B--2---:R-:W-:-:S03]  /*0050*/  SHF.R.U32.HI R4, RZ, 0x2, R5 ;  /* 0x00000002ff047819 */ /* 0x004fc60000011605 */
[----:B------:R-:W-:-:S05]  /*0060*/  IMAD R2, R2, 0x2b, RZ ;  /* 0x0000002b02027824 */ /* 0x000fca00078e02ff */
[----:B------:R-:W-:-:S04]  /*0070*/  LOP3.LUT R2, R2, 0xffff, RZ, 0xc0, !PT ;  /* 0x0000ffff02027812 */ /* 0x000fc800078ec0ff */
[----:B------:R-:W-:-:S04]  /*0080*/  SHF.R.U32.HI R2, RZ, 0x8, R2 ;  /* 0x00000008ff027819 */ /* 0x000fc80000011602 */
[C---:B------:R-:W-:Y:S02]  /*0090*/  PRMT R8, R2.reuse, 0x9910, RZ ;  /* 0x0000991002087816 */ /* 0x040fe400000000ff */
[----:B------:R-:W-:-:S03]  /*00a0*/  LOP3.LUT R2, R2, 0xffff, RZ, 0xc0, !PT ;  /* 0x0000ffff02027812 */ /* 0x000fc600078ec0ff */
[----:B------:R-:W-:Y:S02]  /*00b0*/  IMAD R3, R8, 0x6, RZ ;  /* 0x0000000608037824 */ /* 0x000fe400078e02ff */
[----:B------:R-:W-:Y:S02]  /*00c0*/  IMAD.IADD R2, R2, 0x1, R5 ;  /* 0x0000000102027824 */ /* 0x000fe400078e0205 */
[----:B------:R-:W-:-:S03]  /*00d0*/  IMAD.MOV R3, RZ, RZ, -R3 ;  /* 0x000000ffff037224 */ /* 0x000fc600078e0a03 */
[----:B------:R-:W-:Y:S02]  /*00e0*/  LOP3.LUT R2, R2, 0x1, RZ, 0xc0, !PT ;  /* 0x0000000102027812 */ /* 0x000fe400078ec0ff */
[----:B------:R-:W-:-:S05]  /*00f0*/  PRMT R3, R3, 0x7710, RZ ;  /* 0x0000771003037816 */ /* 0x000fca00000000ff */
[----:B------:R-:W-:-:S05]  /*0100*/  IMAD.IADD R6, R3, 0x1, R0 ;  /* 0x0000000103067824 */ /* 0x000fca00078e0200 */
[C---:B------:R-:W-:Y:S02]  /*0110*/  LOP3.LUT R3, R6.reuse, 0x1, RZ, 0xc0, !PT ;  /* 0x0000000106037812 */ /* 0x040fe400078ec0ff */
[----:B------:R-:W-:Y:S02]  /*0120*/  LOP3.LUT R6, R6, 0xfe, RZ, 0xc0, !PT ;  /* 0x000000fe06067812 */ /* 0x000fe400078ec0ff */
[----:B------:R-:W-:Y:S02]  /*0130*/  ISETP.NE.U32.AND P0, PT, R3, 0x1, PT ;  /* 0x000000010300780c */ /* 0x000fe40003f05070 */
[----:B------:R-:W-:Y:S02]  /*0140*/  LOP3.LUT R3, R5, 0x3, RZ, 0xc0, !PT ;  /* 0x0000000305037812 */ /* 0x000fe400078ec0ff */
[----:B------:R-:W-:Y:S02]  /*0150*/  SEL R7, RZ, 0x36, P0 ;  /* 0x00000036ff077807 */ /* 0x000fe40000000000 */
[----:B------:R-:W-:Y:S01]  /*0160*/  ISETP.NE.U32.AND P0, PT, R2, 0x1, PT ;  /* 0x000000010200780c */ /* 0x000fe20003f05070 */
[----:B------:R-:W-:-:S02]  /*0170*/  IMAD R8, R3, 0x9, R8 ;  /* 0x0000000903087824 */ /* 0x000fc400078e0208 */
[----:B------:R-:W0:Y:S01]  /*0180*/  LDC.64 R2, c[0x0][0x380] ;  /* 0x0000e000ff027b82 */ /* 0x000e220000000a00 */
[----:B------:R-:W-:Y:S02]  /*0190*/  IMAD R7, R4, 0x10e, R7 ;  /* 0x0000010e04077824 */ /* 0x000fe400078e0207 */
[----:B------:R-:W-:-:S03]  /*01a0*/  LOP3.LUT R4, R8, 0xffff, RZ, 0xc0, !PT ;  /* 0x0000ffff08047812 */ /* 0x000fc600078ec0ff */
[----:B------:R-:W-:Y:S02]  /*01b0*/  LEA.HI R6, R6, R7, RZ, 0x1f ;  /* 0x0000000706067211 */ /* 0x000fe400078ff8ff */
[----:B------:R-:W-:-:S03]  /*01c0*/  SHF.R.U32.HI R4, RZ, 0x1, R4 ;  /* 0x00000001ff047819 */ /* 0x000fc60000011604 */
[----:B------:R-:W-:Y:S01]  /*01d0*/  VIADD R7, R6, 0x6c ;  /* 0x0000006c06077836 */ /* 0x000fe20000000000 */
[----:B------:R-:W-:Y:S01]  /*01e0*/  LOP3.LUT R4, R4, 0xffff, RZ, 0xc0, !PT ;  /* 0x0000ffff04047812 */ /* 0x000fe200078ec0ff */
[----:B------:R-:W-:-:S04]  /*01f0*/  @P0 IMAD.MOV R7, RZ, RZ, R6 ;  /* 0x000000ffff070224 */ /* 0x000fc800078e0206 */
[----:B------:R-:W-:-:S04]  /*0200*/  IMAD R7, R4, 0x3, R7 ;  /* 0x0000000304077824 */ /* 0x000fc800078e0207 */
[----:B0-----:R-:W-:Y:S02]  /*0210*/  IMAD.WIDE.U32 R2, R7, 0x4, R2 ;  /* 0x0000000407027825 */ /* 0x001fe400078e0002 */
[----:B------:R-:W0:Y:S04]  /*0220*/  LDC.64 R6, c[0x0][0x388] ;  /* 0x0000e200ff067b82 */ /* 0x000e280000000a00 */
[----:B-1----:R-:W2:Y:S01]  /*0230*/  LDG.E.CONSTANT R3, desc[UR4][R2.64] ;  /* 0x0000000402037981 */ /* 0x002ea2000c1e9900 */
[----:B------:R-:W-:-:S04]  /*0240*/  IMAD R5, R5, 0x36, R0 ;  /* 0x0000003605057824 */ /* 0x000fc800078e0200 */
[----:B0-----:R-:W-:-:S05]  /*0250*/  IMAD.WIDE.U32 R4, R5, 0x4, R6 ;  /* 0x0000000405047825 */ /* 0x001fca00078e0006 */
[----:B--2---:R-:W-:Y:S01]  /*0260*/  STG.E desc[UR4][R4.64], R3 ;  /* 0x0000000304007986 */ /* 0x004fe2000c101904 */
[----:B------:R-:W-:Y:S05]  /*0270*/  EXIT ;  /* 0x000000000000794d */ /* 0x000fea0003800000 */
.L_x_0:
[----:B------:R-:W-:-:S00]  /*0280*/  BRA `(.L_x_0) ;  /* 0xfffffffc00fc7947 */ /* 0x000fc0000383ffff */
[----:B------:R-:W-:-:S00]  /*0290*/  NOP ;  /* 0x0000000000007918 */ /* 0x000fc00000000000 */
        /* <DEDUP_REMOVED lines=14> */
.L_x_1:


//--------------------- .nv.shared.reserved.0     --------------------------
	.section	.nv.shared.reserved.0,"aw",@nobits
	.weak		__nv_reservedSMEM_offset_0_alias
	.size		__nv_reservedSMEM_offset_0_alias, 0, 64
	.other		__nv_reservedSMEM_offset_0_alias,@"STO_CUDA_RESERVED_SHARED STV_DEFAULT"
__nv_reservedSMEM_offset_0_alias:
	.zero		0
	.zero		64


//--------------------- .nv.constant0.default_function_kernel --------------------------
	.section	.nv.constant0.default_function_kernel,"a",@progbits
	.sectionflags	@""
	.align	4
.nv.constant0.default_function_kernel:
	.zero		912


//--------------------- SYMBOLS --------------------------

	.type		.nv.reservedSmem.offset0,@object
	.size		.nv.reservedSmem.offset0,0x4
